	.headerflags	@"EF_CUDA_TEXMODE_UNIFIED EF_CUDA_64BIT_ADDRESS EF_CUDA_ACCELERATORS EF_CUDA_SM90 EF_CUDA_VIRTUAL_SM(EF_CUDA_SM90)"
	.elftype	@"ET_EXEC"


//--------------------- .nv.info                  --------------------------
	.section	.nv.info,"",@"SHT_CUDA_INFO"
	.align	4


	//----- nvinfo : EIATTR_REGCOUNT
	.align		4
        /*0000*/ 	.byte	0x04, 0x2f
        /*0002*/ 	.short	(.L_1 - .L_0)
	.align		4
.L_0:
        /*0004*/ 	.word	index@(triton_poi_fused__to_copy_add_arange_mul_15)
        /*0008*/ 	.word	0x00000009


	//----- nvinfo : EIATTR_MIN_STACK_SIZE
	.align		4
.L_1:
        /*000c*/ 	.byte	0x04, 0x12
        /*000e*/ 	.short	(.L_3 - .L_2)
	.align		4
.L_2:
        /*0010*/ 	.word	index@(triton_poi_fused__to_copy_add_arange_mul_15)
        /*0014*/ 	.word	0x00000000


	//----- nvinfo : EIATTR_FRAME_SIZE
	.align		4
.L_3:
        /*0018*/ 	.byte	0x04, 0x11
        /*001a*/ 	.short	(.L_5 - .L_4)
	.align		4
.L_4:
        /*001c*/ 	.word	index@(triton_poi_fused__to_copy_add_arange_mul_15)
        /*0020*/ 	.word	0x00000000


	//----- nvinfo : EIATTR_MIN_STACK_SIZE
	.align		4
.L_5:
        /*0024*/ 	.byte	0x04, 0x12
        /*0026*/ 	.short	(.L_7 - .L_6)
	.align		4
.L_6:
        /*0028*/ 	.word	index@(triton_poi_fused__to_copy_add_arange_mul_15)
        /*002c*/ 	.word	0x00000000
.L_7:


//--------------------- .nv.info.triton_poi_fused__to_copy_add_arange_mul_15 --------------------------
	.section	.nv.info.triton_poi_fused__to_copy_add_arange_mul_15,"",@"SHT_CUDA_INFO"
	.sectionflags	@""
	.align	4


	//----- nvinfo : EIATTR_CUDA_API_VERSION
	.align		4
        /*0000*/ 	.byte	0x04, 0x37
        /*0002*/ 	.short	(.L_9 - .L_8)
.L_8:
        /*0004*/ 	.word	0x0000007c


	//----- nvinfo : EIATTR_KPARAM_INFO
	.align		4
.L_9:
        /*0008*/ 	.byte	0x04, 0x17
        /*000a*/ 	.short	(.L_11 - .L_10)
.L_10:
        /*000c*/ 	.word	0x00000000
        /*0010*/ 	.short	0x0001
        /*0012*/ 	.short	0x0008
        /*0014*/ 	.byte	0x00, 0xf0, 0x11, 0x00


	//----- nvinfo : EIATTR_KPARAM_INFO
	.align		4
.L_11:
        /*0018*/ 	.byte	0x04, 0x17
        /*001a*/ 	.short	(.L_13 - .L_12)
.L_12:
        /*001c*/ 	.word	0x00000000
        /*0020*/ 	.short	0x0000
        /*0022*/ 	.short	0x0000
        /*0024*/ 	.byte	0x00, 0xf4, 0x21, 0x00


	//----- nvinfo : EIATTR_SPARSE_MMA_MASK
	.align		4
.L_13:
        /*0028*/ 	.byte	0x03, 0x50
        /*002a*/ 	.short	0x0000


	//----- nvinfo : EIATTR_MAXREG_COUNT
	.align		4
        /*002c*/ 	.byte	0x03, 0x1b
        /*002e*/ 	.short	0x00ff


	//----- nvinfo : EIATTR_EXIT_INSTR_OFFSETS
	.align		4
        /*0030*/ 	.byte	0x04, 0x1c
        /*0032*/ 	.short	(.L_15 - .L_14)


	//   ....[0]....
.L_14:
        /*0034*/ 	.word	0x000000d0


	//   ....[1]....
        /*0038*/ 	.word	0x00000100


	//----- nvinfo : EIATTR_REQNTID
	.align		4
.L_15:
        /*003c*/ 	.byte	0x04, 0x10
        /*003e*/ 	.short	(.L_17 - .L_16)
.L_16:
        /*0040*/ 	.word	0x00000020
        /*0044*/ 	.word	0x00000001
        /*0048*/ 	.word	0x00000001


	//----- nvinfo : EIATTR_CBANK_PARAM_SIZE
	.align		4
.L_17:
        /*004c*/ 	.byte	0x03, 0x19
        /*004e*/ 	.short	0x000c


	//----- nvinfo : EIATTR_PARAM_CBANK
	.align		4
        /*0050*/ 	.byte	0x04, 0x0a
        /*0052*/ 	.short	(.L_19 - .L_18)
	.align		4
.L_18:
        /*0054*/ 	.word	index@(.nv.constant0.triton_poi_fused__to_copy_add_arange_mul_15)
        /*0058*/ 	.short	0x0210
        /*005a*/ 	.short	0x000c


	//----- nvinfo : EIATTR_SW_WAR
	.align		4
.L_19:
        /*005c*/ 	.byte	0x04, 0x36
        /*005e*/ 	.short	(.L_21 - .L_20)
.L_20:
        /*0060*/ 	.word	0x00000008
.L_21:


//--------------------- .nv.callgraph             --------------------------
	.section	.nv.callgraph,"",@"SHT_CUDA_CALLGRAPH"
	.align	4
	.sectionentsize	8
	.align		4
        /*0000*/ 	.word	0x00000000
	.align		4
        /*0004*/ 	.word	0xffffffff
	.align		4
        /*0008*/ 	.word	0x00000000
	.align		4
        /*000c*/ 	.word	0xfffffffe
	.align		4
        /*0010*/ 	.word	0x00000000
	.align		4
        /*0014*/ 	.word	0xfffffffd
	.align		4
        /*0018*/ 	.word	0x00000000
	.align		4
        /*001c*/ 	.word	0xfffffffc


//--------------------- .text.triton_poi_fused__to_copy_add_arange_mul_15 --------------------------
	.section	.text.triton_poi_fused__to_copy_add_arange_mul_15,"ax",@progbits
	.align	128
        .global         triton_poi_fused__to_copy_add_arange_mul_15
        .type           triton_poi_fused__to_copy_add_arange_mul_15,@function
        .size           triton_poi_fused__to_copy_add_arange_mul_15,(.L_x_1 - triton_poi_fused__to_copy_add_arange_mul_15)
        .other          triton_poi_fused__to_copy_add_arange_mul_15,@"STO_CUDA_ENTRY STV_DEFAULT"
triton_poi_fused__to_copy_add_arange_mul_15:
.text.triton_poi_fused__to_copy_add_arange_mul_15:
[----:B------:R-:W0:Y:S02]  /*0000*/  LDC R1, c[0x0][0x28] ;  /* 0x00000a00ff017b82 */ /* 0x000e240000000800 */
[----:B------:R-:W1:Y:S01]  /*0010*/  S2R R6, SR_TID.X ;  /* 0x0000000000067919 */ /* 0x000e620000002100 */
[----:B------:R-:W2:Y:S01]  /*0020*/  LDC.64 R2, c[0x0][0x210] ;  /* 0x00008400ff027b82 */ /* 0x000ea20000000a00 */
[----:B------:R-:W3:Y:S01]  /*0030*/  S2R R5, SR_CTAID.X ;  /* 0x0000000000057919 */ /* 0x000ee20000002500 */
[C---:B-1----:R-:W-:Y:S02]  /*0040*/  LOP3.LUT R0, R6.reuse, 0xf, RZ, 0xc0, !PT ;  /* 0x0000000f06007812 */ /* 0x042fe400078ec0ff */
[----:B------:R-:W-:-:S03]  /*0050*/  LOP3.LUT P0, RZ, R6, 0x10, RZ, 0xc0, !PT ;  /* 0x0000001006ff7812 */ /* 0x000fc6000780c0ff */
[----:B---3--:R-:W-:-:S04]  /*0060*/  IMAD R5, R5, 0x10, R0 ;  /* 0x0000001005057824 */ /* 0x008fc800078e0200 */
[C---:B--2---:R-:W-:Y:S01]  /*0070*/  IMAD.WIDE R2, R5.reuse, 0x8, R2 ;  /* 0x0000000805027825 */ /* 0x044fe200078e0202 */
[----:B------:R-:W-:Y:S02]  /*0080*/  I2FP.F32.S32 R0, R5 ;  /* 0x0000000500007245 */ /* 0x000fe40000201400 */
[----:B------:R-:W-:-:S03]  /*0090*/  ISETP.LT.AND P0, PT, R5, 0x10, !P0 ;  /* 0x000000100500780c */ /* 0x000fc60004701270 */
[----:B------:R-:W-:-:S04]  /*00a0*/  FMUL R0, R0, 0.25 ;  /* 0x3e80000000007820 */ /* 0x000fc80000400000 */
[----:B------:R-:W1:Y:S02]  /*00b0*/  F2I.TRUNC.NTZ R4, R0 ;  /* 0x0000000000047305 */ /* 0x000e64000020f100 */
[----:B-1----:R-:W-:-:S04]  /*00c0*/  SHF.R.S32.HI R5, RZ, 0x1f, R4 ;  /* 0x0000001fff057819 */ /* 0x002fc80000011404 */
[----:B------:R-:W-:Y:S05]  /*00d0*/  @!P0 EXIT ;  /* 0x000000000000894d */ /* 0x000fea0003800000 */
[----:B------:R-:W-:Y:S02]  /*00e0*/  ULDC.64 UR4, c[0x0][0x208] ;  /* 0x0000820000047ab9 */ /* 0x000fe40000000a00 */
[----:B------:R-:W-:Y:S01]  /*00f0*/  STG.E.64 desc[UR4][R2.64], R4 ;  /* 0x0000000402007986 */ /* 0x000fe2000c101b04 */
[----:B------:R-:W-:Y:S05]  /*0100*/  EXIT ;  /* 0x000000000000794d */ /* 0x000fea0003800000 */
.L_x_0:
[----:B------:R-:W-:-:S00]  /*0110*/  BRA `(.L_x_0) ;  /* 0xfffffffc00fc7947 */ /* 0x000fc0000383ffff */
[----:B------:R-:W-:-:S00]  /*0120*/  NOP ;  /* 0x0000000000007918 */ /* 0x000fc00000000000 */
        /* <DEDUP_REMOVED lines=13> */
.L_x_1:


//--------------------- .nv.constant0.triton_poi_fused__to_copy_add_arange_mul_15 --------------------------
	.section	.nv.constant0.triton_poi_fused__to_copy_add_arange_mul_15,"a",@progbits
	.sectionflags	@""
	.align	4
.nv.constant0.triton_poi_fused__to_copy_add_arange_mul_15:
	.zero		540
